	.headerflags	@"EF_CUDA_TEXMODE_UNIFIED EF_CUDA_64BIT_ADDRESS EF_CUDA_ACCELERATORS EF_CUDA_SM90 EF_CUDA_VIRTUAL_SM(EF_CUDA_SM90)"
	.elftype	@"ET_EXEC"


//--------------------- .nv.info                  --------------------------
	.section	.nv.info,"",@"SHT_CUDA_INFO"
	.align	4


	//----- nvinfo : EIATTR_REGCOUNT
	.align		4
        /*0000*/ 	.byte	0x04, 0x2f
        /*0002*/ 	.short	(.L_1 - .L_0)
	.align		4
.L_0:
        /*0004*/ 	.word	index@(triton_poi_fused_add_1)
        /*0008*/ 	.word	0x0000000c


	//----- nvinfo : EIATTR_MIN_STACK_SIZE
	.align		4
.L_1:
        /*000c*/ 	.byte	0x04, 0x12
        /*000e*/ 	.short	(.L_3 - .L_2)
	.align		4
.L_2:
        /*0010*/ 	.word	index@(triton_poi_fused_add_1)
        /*0014*/ 	.word	0x00000000


	//----- nvinfo : EIATTR_FRAME_SIZE
	.align		4
.L_3:
        /*0018*/ 	.byte	0x04, 0x11
        /*001a*/ 	.short	(.L_5 - .L_4)
	.align		4
.L_4:
        /*001c*/ 	.word	index@(triton_poi_fused_add_1)
        /*0020*/ 	.word	0x00000000


	//----- nvinfo : EIATTR_MIN_STACK_SIZE
	.align		4
.L_5:
        /*0024*/ 	.byte	0x04, 0x12
        /*0026*/ 	.short	(.L_7 - .L_6)
	.align		4
.L_6:
        /*0028*/ 	.word	index@(triton_poi_fused_add_1)
        /*002c*/ 	.word	0x00000000
.L_7:


//--------------------- .nv.info.triton_poi_fused_add_1 --------------------------
	.section	.nv.info.triton_poi_fused_add_1,"",@"SHT_CUDA_INFO"
	.sectionflags	@""
	.align	4


	//----- nvinfo : EIATTR_CUDA_API_VERSION
	.align		4
        /*0000*/ 	.byte	0x04, 0x37
        /*0002*/ 	.short	(.L_9 - .L_8)
.L_8:
        /*0004*/ 	.word	0x0000007c


	//----- nvinfo : EIATTR_KPARAM_INFO
	.align		4
.L_9:
        /*0008*/ 	.byte	0x04, 0x17
        /*000a*/ 	.short	(.L_11 - .L_10)
.L_10:
        /*000c*/ 	.word	0x00000000
        /*0010*/ 	.short	0x0002
        /*0012*/ 	.short	0x0010
        /*0014*/ 	.byte	0x00, 0xf0, 0x11, 0x00


	//----- nvinfo : EIATTR_KPARAM_INFO
	.align		4
.L_11:
        /*0018*/ 	.byte	0x04, 0x17
        /*001a*/ 	.short	(.L_13 - .L_12)
.L_12:
        /*001c*/ 	.word	0x00000000
        /*0020*/ 	.short	0x0001
        /*0022*/ 	.short	0x0008
        /*0024*/ 	.byte	0x00, 0xf4, 0x21, 0x00


	//----- nvinfo : EIATTR_KPARAM_INFO
	.align		4
.L_13:
        /*0028*/ 	.byte	0x04, 0x17
        /*002a*/ 	.short	(.L_15 - .L_14)
.L_14:
        /*002c*/ 	.word	0x00000000
        /*0030*/ 	.short	0x0000
        /*0032*/ 	.short	0x0000
        /*0034*/ 	.byte	0x00, 0xf4, 0x21, 0x00


	//----- nvinfo : EIATTR_SPARSE_MMA_MASK
	.align		4
.L_15:
        /*0038*/ 	.byte	0x03, 0x50
        /*003a*/ 	.short	0x0000


	//----- nvinfo : EIATTR_MAXREG_COUNT
	.align		4
        /*003c*/ 	.byte	0x03, 0x1b
        /*003e*/ 	.short	0x00ff


	//----- nvinfo : EIATTR_EXIT_INSTR_OFFSETS
	.align		4
        /*0040*/ 	.byte	0x04, 0x1c
        /*0042*/ 	.short	(.L_17 - .L_16)


	//   ....[0]....
.L_16:
        /*0044*/ 	.word	0x00000170


	//   ....[1]....
        /*0048*/ 	.word	0x00000190


	//----- nvinfo : EIATTR_REQNTID
	.align		4
.L_17:
        /*004c*/ 	.byte	0x04, 0x10
        /*004e*/ 	.short	(.L_19 - .L_18)
.L_18:
        /*0050*/ 	.word	0x00000080
        /*0054*/ 	.word	0x00000001
        /*0058*/ 	.word	0x00000001


	//----- nvinfo : EIATTR_CBANK_PARAM_SIZE
	.align		4
.L_19:
        /*005c*/ 	.byte	0x03, 0x19
        /*005e*/ 	.short	0x0014


	//----- nvinfo : EIATTR_PARAM_CBANK
	.align		4
        /*0060*/ 	.byte	0x04, 0x0a
        /*0062*/ 	.short	(.L_21 - .L_20)
	.align		4
.L_20:
        /*0064*/ 	.word	index@(.nv.constant0.triton_poi_fused_add_1)
        /*0068*/ 	.short	0x0210
        /*006a*/ 	.short	0x0014


	//----- nvinfo : EIATTR_SW_WAR
	.align		4
.L_21:
        /*006c*/ 	.byte	0x04, 0x36
        /*006e*/ 	.short	(.L_23 - .L_22)
.L_22:
        /*0070*/ 	.word	0x00000008
.L_23:


//--------------------- .nv.callgraph             --------------------------
	.section	.nv.callgraph,"",@"SHT_CUDA_CALLGRAPH"
	.align	4
	.sectionentsize	8
	.align		4
        /*0000*/ 	.word	0x00000000
	.align		4
        /*0004*/ 	.word	0xffffffff
	.align		4
        /*0008*/ 	.word	0x00000000
	.align		4
        /*000c*/ 	.word	0xfffffffe
	.align		4
        /*0010*/ 	.word	0x00000000
	.align		4
        /*0014*/ 	.word	0xfffffffd
	.align		4
        /*0018*/ 	.word	0x00000000
	.align		4
        /*001c*/ 	.word	0xfffffffc


//--------------------- .text.triton_poi_fused_add_1 --------------------------
	.section	.text.triton_poi_fused_add_1,"ax",@progbits
	.align	128
        .global         triton_poi_fused_add_1
        .type           triton_poi_fused_add_1,@function
        .size           triton_poi_fused_add_1,(.L_x_1 - triton_poi_fused_add_1)
        .other          triton_poi_fused_add_1,@"STO_CUDA_ENTRY STV_DEFAULT"
triton_poi_fused_add_1:
.text.triton_poi_fused_add_1:
[----:B------:R-:W0:Y:S02]  /*0000*/  LDC R1, c[0x0][0x28] ;  /* 0x00000a00ff017b82 */ /* 0x000e240000000800 */
[----:B------:R-:W1:Y:S01]  /*0010*/  S2R R0, SR_TID.X ;  /* 0x0000000000007919 */ /* 0x000e620000002100 */
[----:B------:R-:W2:Y:S01]  /*0020*/  LDC.64 R2, c[0x0][0x210] ;  /* 0x00008400ff027b82 */ /* 0x000ea20000000a00 */
[----:B------:R-:W-:Y:S01]  /*0030*/  ULDC.64 UR4, c[0x0][0x208] ;  /* 0x0000820000047ab9 */ /* 0x000fe20000000a00 */
[----:B------:R-:W3:Y:S06]  /*0040*/  S2R R7, SR_CTAID.X ;  /* 0x0000000000077919 */ /* 0x000eec0000002500 */
[----:B------:R-:W4:Y:S01]  /*0050*/  LDC.64 R4, c[0x0][0x218] ;  /* 0x00008600ff047b82 */ /* 0x000f220000000a00 */
[----:B-1----:R-:W-:Y:S01]  /*0060*/  IMAD.SHL.U32 R0, R0, 0x2, RZ ;  /* 0x0000000200007824 */ /* 0x002fe200078e00ff */
[----:B---3--:R-:W-:-:S04]  /*0070*/  SHF.R.S32.HI R6, RZ, 0x17, R7 ;  /* 0x00000017ff067819 */ /* 0x008fc80000011407 */
[----:B------:R-:W-:-:S05]  /*0080*/  LOP3.LUT R0, R0, 0xfe, RZ, 0xc0, !PT ;  /* 0x000000fe00007812 */ /* 0x000fca00078ec0ff */
[----:B------:R-:W-:Y:S01]  /*0090*/  IMAD R7, R7, 0x100, R0 ;  /* 0x0000010007077824 */ /* 0x000fe200078e0200 */
[----:B------:R-:W-:-:S03]  /*00a0*/  SGXT R0, R6, 0x1 ;  /* 0x000000010600781a */ /* 0x000fc60000000200 */
[C---:B--2---:R-:W-:Y:S01]  /*00b0*/  IMAD.WIDE R2, R7.reuse, 0x4, R2 ;  /* 0x0000000407027825 */ /* 0x044fe200078e0202 */
[----:B------:R-:W-:Y:S02]  /*00c0*/  LEA.HI R0, R0, R7, RZ, 0x4 ;  /* 0x0000000700007211 */ /* 0x000fe400078f20ff */
[----:B------:R-:W-:Y:S02]  /*00d0*/  ISETP.GE.AND P0, PT, R7, 0x400, PT ;  /* 0x000004000700780c */ /* 0x000fe40003f06270 */
[----:B------:R-:W-:-:S05]  /*00e0*/  LOP3.LUT R0, R0, 0xfffffff0, RZ, 0xc0, !PT ;  /* 0xfffffff000007812 */ /* 0x000fca00078ec0ff */
[----:B------:R-:W-:Y:S01]  /*00f0*/  IMAD.IADD R9, R7, 0x1, -R0 ;  /* 0x0000000107097824 */ /* 0x000fe200078e0a00 */
[----:B------:R-:W-:-:S03]  /*0100*/  CS2R R6, SRZ ;  /* 0x0000000000067805 */ /* 0x000fc6000001ff00 */
[----:B----4-:R-:W-:Y:S01]  /*0110*/  IMAD.WIDE R4, R9, 0x4, R4 ;  /* 0x0000000409047825 */ /* 0x010fe200078e0204 */
[----:B------:R-:W-:Y:S02]  /*0120*/  CS2R R8, SRZ ;  /* 0x0000000000087805 */ /* 0x000fe4000001ff00 */
[----:B------:R-:W2:Y:S04]  /*0130*/  @!P0 LDG.E.64 R6, desc[UR4][R2.64] ;  /* 0x0000000402068981 */ /* 0x000ea8000c1e1b00 */
[----:B------:R-:W2:Y:S02]  /*0140*/  @!P0 LDG.E.EL.64 R8, desc[UR4][R4.64] ;  /* 0x0000000404088981 */ /* 0x000ea4000c2e1b00 */
[----:B--2---:R-:W-:Y:S01]  /*0150*/  FADD R6, R8, R6 ;  /* 0x0000000608067221 */ /* 0x004fe20000000000 */
[----:B------:R-:W-:Y:S01]  /*0160*/  FADD R7, R9, R7 ;  /* 0x0000000709077221 */ /* 0x000fe20000000000 */
[----:B------:R-:W-:Y:S06]  /*0170*/  @P0 EXIT ;  /* 0x000000000000094d */ /* 0x000fec0003800000 */
[----:B------:R-:W-:Y:S01]  /*0180*/  STG.E.64 desc[UR4][R2.64], R6 ;  /* 0x0000000602007986 */ /* 0x000fe2000c101b04 */
[----:B------:R-:W-:Y:S05]  /*0190*/  EXIT ;  /* 0x000000000000794d */ /* 0x000fea0003800000 */
.L_x_0:
[----:B------:R-:W-:-:S00]  /*01a0*/  BRA `(.L_x_0) ;  /* 0xfffffffc00fc7947 */ /* 0x000fc0000383ffff */
[----:B------:R-:W-:-:S00]  /*01b0*/  NOP ;  /* 0x0000000000007918 */ /* 0x000fc00000000000 */
        /* <DEDUP_REMOVED lines=12> */
.L_x_1:


//--------------------- .nv.constant0.triton_poi_fused_add_1 --------------------------
	.section	.nv.constant0.triton_poi_fused_add_1,"a",@progbits
	.sectionflags	@""
	.align	4
.nv.constant0.triton_poi_fused_add_1:
	.zero		548
